//
// Generated by NVIDIA NVVM Compiler
//
// Compiler Build ID: CL-36424714
// Cuda compilation tools, release 13.0, V13.0.88
// Based on NVVM 20.0.0
//

.version 9.0
.target sm_100
.address_size 64

	// .globl	_Z11oddEvenSortPiS_i
// _ZZ11oddEvenSortPiS_iE10swappedodd has been demoted
// _ZZ11oddEvenSortPiS_iE11swappedeven has been demoted

.visible .entry _Z11oddEvenSortPiS_i(
	.param .u64 .ptr .align 1 _Z11oddEvenSortPiS_i_param_0,
	.param .u64 .ptr .align 1 _Z11oddEvenSortPiS_i_param_1,
	.param .u32 _Z11oddEvenSortPiS_i_param_2
)
{
	.reg .pred 	%p<14>;
	.reg .b16 	%rs<15>;
	.reg .b32 	%r<16>;
	.reg .b64 	%rd<11>;
	// demoted variable
	.shared .align 1 .u8 _ZZ11oddEvenSortPiS_iE10swappedodd;
	// demoted variable
	.shared .align 1 .u8 _ZZ11oddEvenSortPiS_iE11swappedeven;
	ld.param.u64 	%rd4, [_Z11oddEvenSortPiS_i_param_0];
	ld.param.u64 	%rd3, [_Z11oddEvenSortPiS_i_param_1];
	ld.param.u32 	%r7, [_Z11oddEvenSortPiS_i_param_2];
	cvta.to.global.u64 	%rd5, %rd4;
	mov.u32 	%r8, %tid.x;
	mov.u32 	%r9, %ctaid.x;
	mov.u32 	%r10, %ntid.x;
	mad.lo.s32 	%r11, %r9, %r10, %r8;
	and.b32  	%r12, %r11, 1;
	setp.eq.b32 	%p3, %r12, 1;
	not.pred 	%p4, %p3;
	add.s32 	%r13, %r7, -1;
	setp.lt.s32 	%p5, %r11, %r13;
	and.pred  	%p1, %p4, %p5;
	mul.wide.s32 	%rd6, %r11, 4;
	add.s64 	%rd1, %rd5, %rd6;
	and.b32  	%r14, %r11, -2147483647;
	setp.eq.s32 	%p6, %r14, 1;
	and.pred  	%p2, %p6, %p5;
	mul.wide.u32 	%rd7, %r11, 4;
	add.s64 	%rd2, %rd5, %rd7;
	mov.b16 	%rs14, 1;
	not.pred 	%p10, %p2;
	not.pred 	%p8, %p1;
$L__BB0_1:
	bar.sync 	0;
	and.b16  	%rs4, %rs14, 255;
	setp.ne.s16 	%p7, %rs4, 1;
	@%p7 bra 	$L__BB0_5;
	mov.b16 	%rs7, 0;
	st.shared.u8 	[_ZZ11oddEvenSortPiS_iE10swappedodd], %rs7;
	bar.sync 	0;
	@%p10 bra 	$L__BB0_8;
	ld.global.u32 	%r2, [%rd2];
	ld.global.u32 	%r3, [%rd2+4];
	setp.le.s32 	%p11, %r2, %r3;
	@%p11 bra 	$L__BB0_8;
	st.global.u32 	[%rd2], %r3;
	st.global.u32 	[%rd2+4], %r2;
	mov.b16 	%rs8, 1;
	st.shared.u8 	[_ZZ11oddEvenSortPiS_iE10swappedodd], %rs8;
	bra.uni 	$L__BB0_8;
$L__BB0_5:
	mov.b16 	%rs5, 0;
	st.shared.u8 	[_ZZ11oddEvenSortPiS_iE11swappedeven], %rs5;
	bar.sync 	0;
	@%p8 bra 	$L__BB0_8;
	ld.global.u32 	%r4, [%rd1];
	ld.global.u32 	%r5, [%rd1+4];
	setp.le.s32 	%p9, %r4, %r5;
	@%p9 bra 	$L__BB0_8;
	st.global.u32 	[%rd1], %r5;
	st.global.u32 	[%rd1+4], %r4;
	mov.b16 	%rs6, 1;
	st.shared.u8 	[_ZZ11oddEvenSortPiS_iE11swappedeven], %rs6;
$L__BB0_8:
	bar.sync 	0;
	ld.shared.u8 	%rs9, [_ZZ11oddEvenSortPiS_iE10swappedodd];
	ld.shared.u8 	%rs10, [_ZZ11oddEvenSortPiS_iE11swappedeven];
	or.b16  	%rs12, %rs9, %rs10;
	and.b16  	%rs13, %rs12, 255;
	setp.ne.s16 	%p12, %rs13, 0;
	xor.b16  	%rs14, %rs14, 1;
	@%p12 bra 	$L__BB0_1;
	bar.sync 	0;
	setp.ge.s32 	%p13, %r11, %r7;
	@%p13 bra 	$L__BB0_11;
	ld.global.u32 	%r15, [%rd1];
	cvta.to.global.u64 	%rd8, %rd3;
	add.s64 	%rd10, %rd8, %rd6;
	st.global.u32 	[%rd10], %r15;
$L__BB0_11:
	ret;

}


// ===== COMPILED SASS (sm_100) =====

	.target	sm_100

	.elftype	@"ET_EXEC"


//--------------------- .note.nv.tkinfo           --------------------------
	.section	.note.nv.tkinfo,"",@"SHT_NOTE"
	.sectionflags	@"SHF_NOTE_NV_TKINFO"
	.tkinfo
        /*0018*/ 	.word	0x00000002
        /*0030*/ 	.string	""
        /*0030*/ 	.string	"ptxas"
        /*0030*/ 	.string	"Cuda compilation tools, release 13.0, V13.0.88"
        /*0030*/ 	.string	"Build cuda_13.0.r13.0/compiler.36424714_0"
        /*0030*/ 	.string	"-arch sm_100 -m 64 "



//--------------------- .note.nv.cuinfo           --------------------------
	.section	.note.nv.cuinfo,"",@"SHT_NOTE"
	.sectionflags	@"SHF_NOTE_NV_CUINFO"
        /*0018*/ 	.short	0x0002
        /*001a*/ 	.short	0x0064
        /*001c*/ 	.short	0x0082
	.zero		2


//--------------------- .nv.info                  --------------------------
	.section	.nv.info,"",@"SHT_CUDA_INFO"
	.align	4


	//----- nvinfo : EIATTR_REGCOUNT
	.align		4
        /*0000*/ 	.byte	0x04, 0x2f
        /*0002*/ 	.short	(.L_1 - .L_0)
	.align		4
.L_0:
        /*0004*/ 	.word	index@(_Z11oddEvenSortPiS_i)
        /*0008*/ 	.word	0x0000000c


	//----- nvinfo : EIATTR_FRAME_SIZE
	.align		4
.L_1:
        /*000c*/ 	.byte	0x04, 0x11
        /*000e*/ 	.short	(.L_3 - .L_2)
	.align		4
.L_2:
        /*0010*/ 	.word	index@(_Z11oddEvenSortPiS_i)
        /*0014*/ 	.word	0x00000000


	//----- nvinfo : EIATTR_MIN_STACK_SIZE
	.align		4
.L_3:
        /*0018*/ 	.byte	0x04, 0x12
        /*001a*/ 	.short	(.L_5 - .L_4)
	.align		4
.L_4:
        /*001c*/ 	.word	index@(_Z11oddEvenSortPiS_i)
        /*0020*/ 	.word	0x00000000
.L_5:


//--------------------- .nv.compat                --------------------------
	.section	.nv.compat,"",@"SHT_CUDA_COMPAT_INFO"
	.align	4
        /*0000*/ 	.byte	0x02, 0x09, 0x00, 0x00, 0x02, 0x02, 0x01, 0x00, 0x02, 0x05, 0x05, 0x00, 0x03, 0x07, 0x01, 0x01
        /*0010*/ 	.byte	0x02, 0x03, 0x00, 0x00, 0x02, 0x06, 0x01, 0x00, 0x04, 0x0b, 0x08, 0x00, 0x09, 0x00, 0x00, 0x00
        /*0020*/ 	.byte	0x00, 0x00, 0x00, 0x00


//--------------------- .nv.info._Z11oddEvenSortPiS_i --------------------------
	.section	.nv.info._Z11oddEvenSortPiS_i,"",@"SHT_CUDA_INFO"
	.sectionflags	@""
	.align	4


	//----- nvinfo : EIATTR_CUDA_API_VERSION
	.align		4
        /*0000*/ 	.byte	0x04, 0x37
        /*0002*/ 	.short	(.L_7 - .L_6)
.L_6:
        /*0004*/ 	.word	0x00000082


	//----- nvinfo : EIATTR_KPARAM_INFO
	.align		4
.L_7:
        /*0008*/ 	.byte	0x04, 0x17
        /*000a*/ 	.short	(.L_9 - .L_8)
.L_8:
        /*000c*/ 	.word	0x00000000
        /*0010*/ 	.short	0x0002
        /*0012*/ 	.short	0x0010
        /*0014*/ 	.byte	0x00, 0xf0, 0x11, 0x00


	//----- nvinfo : EIATTR_KPARAM_INFO
	.align		4
.L_9:
        /*0018*/ 	.byte	0x04, 0x17
        /*001a*/ 	.short	(.L_11 - .L_10)
.L_10:
        /*001c*/ 	.word	0x00000000
        /*0020*/ 	.short	0x0001
        /*0022*/ 	.short	0x0008
        /*0024*/ 	.byte	0x00, 0xf5, 0x21, 0x00


	//----- nvinfo : EIATTR_KPARAM_INFO
	.align		4
.L_11:
        /*0028*/ 	.byte	0x04, 0x17
        /*002a*/ 	.short	(.L_13 - .L_12)
.L_12:
        /*002c*/ 	.word	0x00000000
        /*0030*/ 	.short	0x0000
        /*0032*/ 	.short	0x0000
        /*0034*/ 	.byte	0x00, 0xf5, 0x21, 0x00


	//----- nvinfo : EIATTR_SPARSE_MMA_MASK
	.align		4
.L_13:
        /*0038*/ 	.byte	0x03, 0x50
        /*003a*/ 	.short	0x0000


	//----- nvinfo : EIATTR_MAXREG_COUNT
	.align		4
        /*003c*/ 	.byte	0x03, 0x1b
        /*003e*/ 	.short	0x00ff


	//----- nvinfo : EIATTR_NUM_BARRIERS
	.align		4
        /*0040*/ 	.byte	0x02, 0x4c
        /*0042*/ 	.byte	0x01
	.zero		1


	//----- nvinfo : EIATTR_MERCURY_ISA_VERSION
	.align		4
        /*0044*/ 	.byte	0x03, 0x5f
        /*0046*/ 	.short	0x0101


	//----- nvinfo : EIATTR_VRC_CTA_INIT_COUNT
	.align		4
        /*0048*/ 	.byte	0x02, 0x4a
	.zero		1
	.zero		1


	//----- nvinfo : EIATTR_EXIT_INSTR_OFFSETS
	.align		4
        /*004c*/ 	.byte	0x04, 0x1c
        /*004e*/ 	.short	(.L_15 - .L_14)


	//   ....[0]....
.L_14:
        /*0050*/ 	.word	0x000003c0


	//   ....[1]....
        /*0054*/ 	.word	0x00000410


	//----- nvinfo : EIATTR_CRS_STACK_SIZE
	.align		4
.L_15:
        /*0058*/ 	.byte	0x04, 0x1e
        /*005a*/ 	.short	(.L_17 - .L_16)
.L_16:
        /*005c*/ 	.word	0x00000000


	//----- nvinfo : EIATTR_CBANK_PARAM_SIZE
	.align		4
.L_17:
        /*0060*/ 	.byte	0x03, 0x19
        /*0062*/ 	.short	0x0014


	//----- nvinfo : EIATTR_PARAM_CBANK
	.align		4
        /*0064*/ 	.byte	0x04, 0x0a
        /*0066*/ 	.short	(.L_19 - .L_18)
	.align		4
.L_18:
        /*0068*/ 	.word	index@(.nv.constant0._Z11oddEvenSortPiS_i)
        /*006c*/ 	.short	0x0380
        /*006e*/ 	.short	0x0014


	//----- nvinfo : EIATTR_SW_WAR
	.align		4
.L_19:
        /*0070*/ 	.byte	0x04, 0x36
        /*0072*/ 	.short	(.L_21 - .L_20)
.L_20:
        /*0074*/ 	.word	0x00000008
.L_21:


//--------------------- .nv.callgraph             --------------------------
	.section	.nv.callgraph,"",@"SHT_CUDA_CALLGRAPH"
	.align	4
	.sectionentsize	8
	.align		4
        /*0000*/ 	.word	0x00000000
	.align		4
        /*0004*/ 	.word	0xffffffff
	.align		4
        /*0008*/ 	.word	0x00000000
	.align		4
        /*000c*/ 	.word	0xfffffffe
	.align		4
        /*0010*/ 	.word	0x00000000
	.align		4
        /*0014*/ 	.word	0xfffffffd
	.align		4
        /*0018*/ 	.word	0x00000000
	.align		4
        /*001c*/ 	.word	0xfffffffc


//--------------------- .text._Z11oddEvenSortPiS_i --------------------------
	.section	.text._Z11oddEvenSortPiS_i,"ax",@progbits
	.align	128
        .global         _Z11oddEvenSortPiS_i
        .type           _Z11oddEvenSortPiS_i,@function
        .size           _Z11oddEvenSortPiS_i,(.L_x_5 - _Z11oddEvenSortPiS_i)
        .other          _Z11oddEvenSortPiS_i,@"STO_CUDA_ENTRY STV_DEFAULT"
_Z11oddEvenSortPiS_i:
.text._Z11oddEvenSortPiS_i:
[----:B------:R-:W-:Y:S01]  /*0000*/  LDC R1, c[0x0][0x37c] ;  /* 0x0000df00ff017b82 */ /* 0x000fe20000000800 */
[----:B------:R-:W0:Y:S07]  /*0010*/  S2R R7, SR_TID.X ;  /* 0x0000000000077919 */ /* 0x000e2e0000002100 */
[----:B------:R-:W0:Y:S01]  /*0020*/  S2UR UR5, SR_CTAID.X ;  /* 0x00000000000579c3 */ /* 0x000e220000002500 */
[----:B------:R-:W1:Y:S01]  /*0030*/  LDCU UR4, c[0x0][0x390] ;  /* 0x00007200ff0477ac */ /* 0x000e620008000800 */
[----:B------:R-:W2:Y:S06]  /*0040*/  LDCU.64 UR6, c[0x0][0x358] ;  /* 0x00006b00ff0677ac */ /* 0x000eac0008000a00 */
[----:B------:R-:W0:Y:S08]  /*0050*/  LDC R0, c[0x0][0x360] ;  /* 0x0000d800ff007b82 */ /* 0x000e300000000800 */
[----:B------:R-:W3:Y:S01]  /*0060*/  LDC.64 R4, c[0x0][0x380] ;  /* 0x0000e000ff047b82 */ /* 0x000ee20000000a00 */
[----:B-1----:R-:W-:Y:S01]  /*0070*/  UIADD3 UR4, UPT, UPT, UR4, -0x1, URZ ;  /* 0xffffffff04047890 */ /* 0x002fe2000fffe0ff */
[----:B0-----:R-:W-:-:S05]  /*0080*/  IMAD R7, R0, UR5, R7 ;  /* 0x0000000500077c24 */ /* 0x001fca000f8e0207 */
[C---:B------:R-:W-:Y:S02]  /*0090*/  ISETP.GE.AND P0, PT, R7.reuse, UR4, PT ;  /* 0x0000000407007c0c */ /* 0x040fe4000bf06270 */
[C---:B------:R-:W-:Y:S02]  /*00a0*/  LOP3.LUT R0, R7.reuse, 0x1, RZ, 0xc0, !PT ;  /* 0x0000000107007812 */ /* 0x040fe400078ec0ff */
[C---:B------:R-:W-:Y:S02]  /*00b0*/  LOP3.LUT R2, R7.reuse, 0x80000001, RZ, 0xc0, !PT ;  /* 0x8000000107027812 */ /* 0x040fe400078ec0ff */
[----:B------:R-:W-:Y:S01]  /*00c0*/  ISETP.NE.U32.AND P1, PT, R0, 0x1, !P0 ;  /* 0x000000010000780c */ /* 0x000fe20004725070 */
[----:B------:R-:W-:Y:S01]  /*00d0*/  IMAD.MOV.U32 R0, RZ, RZ, 0x1 ;  /* 0x00000001ff007424 */ /* 0x000fe200078e00ff */
[----:B------:R-:W-:Y:S01]  /*00e0*/  ISETP.EQ.AND P0, PT, R2, 0x1, !P0 ;  /* 0x000000010200780c */ /* 0x000fe20004702270 */
[----:B---3--:R-:W-:-:S04]  /*00f0*/  IMAD.WIDE R2, R7, 0x4, R4 ;  /* 0x0000000407027825 */ /* 0x008fc800078e0204 */
[----:B--2---:R-:W-:-:S08]  /*0100*/  IMAD.WIDE.U32 R4, R7, 0x4, R4 ;  /* 0x0000000407047825 */ /* 0x004fd000078e0004 */
.L_x_3:
[----:B------:R-:W-:Y:S01]  /*0110*/  LOP3.LUT R6, R0, 0xff, RZ, 0xc0, !PT ;  /* 0x000000ff00067812 */ /* 0x000fe200078ec0ff */
[----:B------:R-:W-:Y:S03]  /*0120*/  BAR.SYNC.DEFER_BLOCKING 0x0 ;  /* 0x0000000000007b1d */ /* 0x000fe60000010000 */
[----:B------:R-:W-:-:S03]  /*0130*/  ISETP.NE.AND P2, PT, R6, 0x1, PT ;  /* 0x000000010600780c */ /* 0x000fc60003f45270 */
[----:B------:R-:W-:Y:S10]  /*0140*/  BSSY.RECONVERGENT B0, `(.L_x_0) ;  /* 0x000001e000007945 */ /* 0x000ff40003800200 */
[----:B------:R-:W-:Y:S05]  /*0150*/  @P2 BRA `(.L_x_1) ;  /* 0x00000000003c2947 */ /* 0x000fea0003800000 */
[----:B------:R-:W0:Y:S01]  /*0160*/  S2UR UR5, SR_CgaCtaId ;  /* 0x00000000000579c3 */ /* 0x000e220000008800 */
[----:B------:R-:W-:Y:S02]  /*0170*/  UMOV UR4, 0x400 ;  /* 0x0000040000047882 */ /* 0x000fe40000000000 */
[----:B0-----:R-:W-:-:S09]  /*0180*/  ULEA UR4, UR5, UR4, 0x18 ;  /* 0x0000000405047291 */ /* 0x001fd2000f8ec0ff */
[----:B------:R-:W-:Y:S01]  /*0190*/  STS.U8 [UR4], RZ ;  /* 0x000000ffff007988 */ /* 0x000fe20008000004 */
[----:B------:R-:W-:Y:S06]  /*01a0*/  BAR.SYNC.DEFER_BLOCKING 0x0 ;  /* 0x0000000000007b1d */ /* 0x000fec0000010000 */
[----:B------:R-:W-:Y:S05]  /*01b0*/  @!P0 BRA `(.L_x_2) ;  /* 0x0000000000588947 */ /* 0x000fea0003800000 */
[----:B------:R-:W2:Y:S04]  /*01c0*/  LDG.E R9, desc[UR6][R4.64] ;  /* 0x0000000604097981 */ /* 0x000ea8000c1e1900 */
[----:B------:R-:W2:Y:S02]  /*01d0*/  LDG.E R6, desc[UR6][R4.64+0x4] ;  /* 0x0000040604067981 */ /* 0x000ea4000c1e1900 */
[----:B--2---:R-:W-:-:S13]  /*01e0*/  ISETP.GT.AND P2, PT, R9, R6, PT ;  /* 0x000000060900720c */ /* 0x004fda0003f44270 */
[----:B------:R-:W-:Y:S05]  /*01f0*/  @!P2 BRA `(.L_x_2) ;  /* 0x000000000048a947 */ /* 0x000fea0003800000 */
[----:B------:R-:W-:Y:S01]  /*0200*/  IMAD.MOV.U32 R8, RZ, RZ, 0x1 ;  /* 0x00000001ff087424 */ /* 0x000fe200078e00ff */
[----:B------:R0:W-:Y:S04]  /*0210*/  STG.E desc[UR6][R4.64], R6 ;  /* 0x0000000604007986 */ /* 0x0001e8000c101906 */
[----:B------:R0:W-:Y:S04]  /*0220*/  STG.E desc[UR6][R4.64+0x4], R9 ;  /* 0x0000040904007986 */ /* 0x0001e8000c101906 */
[----:B------:R0:W-:Y:S01]  /*0230*/  STS.U8 [UR4], R8 ;  /* 0x00000008ff007988 */ /* 0x0001e20008000004 */
[----:B------:R-:W-:Y:S05]  /*0240*/  BRA `(.L_x_2) ;  /* 0x0000000000347947 */ /* 0x000fea0003800000 */
.L_x_1:
[----:B------:R-:W0:Y:S01]  /*0250*/  S2UR UR5, SR_CgaCtaId ;  /* 0x00000000000579c3 */ /* 0x000e220000008800 */
[----:B------:R-:W-:Y:S02]  /*0260*/  UMOV UR4, 0x400 ;  /* 0x0000040000047882 */ /* 0x000fe40000000000 */
[----:B0-----:R-:W-:-:S09]  /*0270*/  ULEA UR4, UR5, UR4, 0x18 ;  /* 0x0000000405047291 */ /* 0x001fd2000f8ec0ff */
[----:B------:R-:W-:Y:S01]  /*0280*/  STS.U8 [UR4+0x1], RZ ;  /* 0x000001ffff007988 */ /* 0x000fe20008000004 */
[----:B------:R-:W-:Y:S06]  /*0290*/  BAR.SYNC.DEFER_BLOCKING 0x0 ;  /* 0x0000000000007b1d */ /* 0x000fec0000010000 */
[----:B------:R-:W-:Y:S05]  /*02a0*/  @!P1 BRA `(.L_x_2) ;  /* 0x00000000001c9947 */ /* 0x000fea0003800000 */
[----:B------:R-:W2:Y:S04]  /*02b0*/  LDG.E R9, desc[UR6][R2.64] ;  /* 0x0000000602097981 */ /* 0x000ea8000c1e1900 */
[----:B------:R-:W2:Y:S01]  /*02c0*/  LDG.E R6, desc[UR6][R2.64+0x4] ;  /* 0x0000040602067981 */ /* 0x000ea2000c1e1900 */
[----:B------:R-:W-:Y:S01]  /*02d0*/  IMAD.MOV.U32 R8, RZ, RZ, 0x1 ;  /* 0x00000001ff087424 */ /* 0x000fe200078e00ff */
[----:B--2---:R-:W-:-:S13]  /*02e0*/  ISETP.GT.AND P2, PT, R9, R6, PT ;  /* 0x000000060900720c */ /* 0x004fda0003f44270 */
[----:B------:R1:W-:Y:S04]  /*02f0*/  @P2 STG.E desc[UR6][R2.64], R6 ;  /* 0x0000000602002986 */ /* 0x0003e8000c101906 */
[----:B------:R1:W-:Y:S04]  /*0300*/  @P2 STG.E desc[UR6][R2.64+0x4], R9 ;  /* 0x0000040902002986 */ /* 0x0003e8000c101906 */
[----:B------:R1:W-:Y:S02]  /*0310*/  @P2 STS.U8 [UR4+0x1], R8 ;  /* 0x00000108ff002988 */ /* 0x0003e40008000004 */
.L_x_2:
[----:B------:R-:W-:Y:S05]  /*0320*/  BSYNC.RECONVERGENT B0 ;  /* 0x0000000000007941 */ /* 0x000fea0003800200 */
.L_x_0:
[----:B------:R-:W-:Y:S01]  /*0330*/  BAR.SYNC.DEFER_BLOCKING 0x0 ;  /* 0x0000000000007b1d */ /* 0x000fe20000010000 */
[----:B------:R-:W-:-:S05]  /*0340*/  LOP3.LUT R0, R0, 0x1, RZ, 0x3c, !PT ;  /* 0x0000000100007812 */ /* 0x000fca00078e3cff */
[----:B01----:R-:W-:Y:S04]  /*0350*/  LDS.U8 R6, [UR4] ;  /* 0x00000004ff067984 */ /* 0x003fe80008000000 */
[----:B------:R-:W0:Y:S02]  /*0360*/  LDS.U8 R9, [UR4+0x1] ;  /* 0x00000104ff097984 */ /* 0x000e240008000000 */
[----:B0-----:R-:W-:-:S13]  /*0370*/  LOP3.LUT P2, RZ, R6, 0xff, R9, 0xc8, !PT ;  /* 0x000000ff06ff7812 */ /* 0x001fda000784c809 */
[----:B------:R-:W-:Y:S05]  /*0380*/  @P2 BRA `(.L_x_3) ;  /* 0xfffffffc00602947 */ /* 0x000fea000383ffff */
[----:B------:R-:W0:Y:S01]  /*0390*/  LDCU UR4, c[0x0][0x390] ;  /* 0x00007200ff0477ac */ /* 0x000e220008000800 */
[----:B------:R-:W-:Y:S01]  /*03a0*/  BAR.SYNC.DEFER_BLOCKING 0x0 ;  /* 0x0000000000007b1d */ /* 0x000fe20000010000 */
[----:B0-----:R-:W-:-:S13]  /*03b0*/  ISETP.GE.AND P0, PT, R7, UR4, PT ;  /* 0x0000000407007c0c */ /* 0x001fda000bf06270 */
[----:B------:R-:W-:Y:S05]  /*03c0*/  @P0 EXIT ;  /* 0x000000000000094d */ /* 0x000fea0003800000 */
[----:B------:R-:W2:Y:S01]  /*03d0*/  LDG.E R3, desc[UR6][R2.64] ;  /* 0x0000000602037981 */ /* 0x000ea2000c1e1900 */
[----:B------:R-:W0:Y:S02]  /*03e0*/  LDC.64 R4, c[0x0][0x388] ;  /* 0x0000e200ff047b82 */ /* 0x000e240000000a00 */
[----:B0-----:R-:W-:-:S05]  /*03f0*/  IMAD.WIDE R4, R7, 0x4, R4 ;  /* 0x0000000407047825 */ /* 0x001fca00078e0204 */
[----:B--2---:R-:W-:Y:S01]  /*0400*/  STG.E desc[UR6][R4.64], R3 ;  /* 0x0000000304007986 */ /* 0x004fe2000c101906 */
[----:B------:R-:W-:Y:S05]  /*0410*/  EXIT ;  /* 0x000000000000794d */ /* 0x000fea0003800000 */
.L_x_4:
[----:B------:R-:W-:-:S00]  /*0420*/  BRA `(.L_x_4) ;  /* 0xfffffffc00fc7947 */ /* 0x000fc0000383ffff */
[----:B------:R-:W-:-:S00]  /*0430*/  NOP ;  /* 0x0000000000007918 */ /* 0x000fc00000000000 */
        /* <DEDUP_REMOVED lines=12> */
.L_x_5:


//--------------------- .nv.shared._Z11oddEvenSortPiS_i --------------------------
	.section	.nv.shared._Z11oddEvenSortPiS_i,"aw",@nobits
	.sectionflags	@""
.nv.shared._Z11oddEvenSortPiS_i:
	.zero		1026


//--------------------- .nv.shared.reserved.0     --------------------------
	.section	.nv.shared.reserved.0,"aw",@nobits
	.weak		__nv_reservedSMEM_offset_0_alias
	.size		__nv_reservedSMEM_offset_0_alias, 0, 64
	.other		__nv_reservedSMEM_offset_0_alias,@"STO_CUDA_RESERVED_SHARED STV_DEFAULT"
__nv_reservedSMEM_offset_0_alias:
	.zero		0
	.zero		64


//--------------------- .nv.constant0._Z11oddEvenSortPiS_i --------------------------
	.section	.nv.constant0._Z11oddEvenSortPiS_i,"a",@progbits
	.sectionflags	@""
	.align	4
.nv.constant0._Z11oddEvenSortPiS_i:
	.zero		916


//--------------------- SYMBOLS --------------------------

	.type		.nv.reservedSmem.offset0,@object
	.size		.nv.reservedSmem.offset0,0x4
	.type		.nv.reservedSmem.cap,@object
	.size		.nv.reservedSmem.cap,0x4
